//
// Generated by NVIDIA NVVM Compiler
//
// Compiler Build ID: CL-36424714
// Cuda compilation tools, release 13.0, V13.0.88
// Based on NVVM 20.0.0
//

.version 9.0
.target sm_100
.address_size 64

	// .globl	_Z8compressPhPjP12table_structS_jj
.const .align 1 .b8 d_bitDict[65280];
// _ZZ8compressPhPjP12table_structS_jjE5table has been demoted

.visible .entry _Z8compressPhPjP12table_structS_jj(
	.param .u64 .ptr .align 1 _Z8compressPhPjP12table_structS_jj_param_0,
	.param .u64 .ptr .align 1 _Z8compressPhPjP12table_structS_jj_param_1,
	.param .u64 .ptr .align 1 _Z8compressPhPjP12table_structS_jj_param_2,
	.param .u64 .ptr .align 1 _Z8compressPhPjP12table_structS_jj_param_3,
	.param .u32 _Z8compressPhPjP12table_structS_jj_param_4,
	.param .u32 _Z8compressPhPjP12table_structS_jj_param_5
)
{
	.reg .pred 	%p<22>;
	.reg .b16 	%rs<53>;
	.reg .b32 	%r<66>;
	.reg .b64 	%rd<39>;
	// demoted variable
	.shared .align 1 .b8 _ZZ8compressPhPjP12table_structS_jjE5table[49152];
	ld.param.u64 	%rd15, [_Z8compressPhPjP12table_structS_jj_param_0];
	ld.param.u64 	%rd16, [_Z8compressPhPjP12table_structS_jj_param_1];
	ld.param.u64 	%rd17, [_Z8compressPhPjP12table_structS_jj_param_2];
	ld.param.u64 	%rd18, [_Z8compressPhPjP12table_structS_jj_param_3];
	ld.param.u32 	%r17, [_Z8compressPhPjP12table_structS_jj_param_4];
	ld.param.u32 	%r18, [_Z8compressPhPjP12table_structS_jj_param_5];
	cvta.to.global.u64 	%rd1, %rd17;
	cvta.to.global.u64 	%rd2, %rd18;
	cvta.to.global.u64 	%rd3, %rd16;
	cvta.to.global.u64 	%rd4, %rd15;
	mov.b64 	%rd38, 0;
	mov.u32 	%r60, _ZZ8compressPhPjP12table_structS_jjE5table;
$L__BB0_1:
	add.s64 	%rd19, %rd1, %rd38;
	ld.global.u8 	%rs10, [%rd19];
	st.shared.u8 	[%r60], %rs10;
	add.s64 	%rd6, %rd38, 1;
	add.s32 	%r60, %r60, 1;
	setp.lt.u64 	%p1, %rd38, 49151;
	mov.u64 	%rd38, %rd6;
	@%p1 bra 	$L__BB0_1;
	mov.u32 	%r20, %ctaid.x;
	mov.u32 	%r3, %ntid.x;
	mov.u32 	%r21, %tid.x;
	mad.lo.s32 	%r4, %r20, %r3, %r21;
	setp.eq.s32 	%p2, %r18, 0;
	@%p2 bra 	$L__BB0_8;
	setp.ge.u32 	%p3, %r4, %r17;
	mov.u32 	%r63, %r4;
	@%p3 bra 	$L__BB0_17;
$L__BB0_4:
	cvt.u64.u32 	%rd20, %r63;
	add.s64 	%rd9, %rd4, %rd20;
	ld.global.u8 	%rs51, [%rd9];
	cvt.u32.u16 	%r22, %rs51;
	and.b32  	%r23, %r22, 255;
	mov.u32 	%r24, _ZZ8compressPhPjP12table_structS_jjE5table;
	add.s32 	%r25, %r24, %r23;
	ld.shared.u8 	%rs11, [%r25+48896];
	setp.eq.s16 	%p4, %rs11, 0;
	@%p4 bra 	$L__BB0_16;
	mul.wide.u32 	%rd21, %r63, 4;
	add.s64 	%rd10, %rd3, %rd21;
	mov.b32 	%r64, 0;
$L__BB0_6:
	setp.gt.u32 	%p5, %r64, 191;
	@%p5 bra 	$L__BB0_14;
	mul.wide.u16 	%r31, %rs51, 191;
	add.s32 	%r33, %r24, %r31;
	add.s32 	%r34, %r33, %r64;
	ld.shared.u8 	%rs14, [%r34];
	ld.global.u32 	%r35, [%rd10];
	add.s32 	%r36, %r35, %r64;
	cvt.u64.u32 	%rd29, %r36;
	add.s64 	%rd30, %rd2, %rd29;
	st.global.u8 	[%rd30], %rs14;
	bra.uni 	$L__BB0_15;
$L__BB0_8:
	setp.ge.u32 	%p8, %r4, %r17;
	@%p8 bra 	$L__BB0_17;
	mov.u32 	%r44, _ZZ8compressPhPjP12table_structS_jjE5table;
	mov.u32 	%r61, %r4;
$L__BB0_10:
	cvt.u64.u32 	%rd31, %r61;
	add.s64 	%rd7, %rd4, %rd31;
	ld.global.u8 	%rs50, [%rd7];
	cvt.u32.u16 	%r42, %rs50;
	and.b32  	%r43, %r42, 255;
	add.s32 	%r45, %r44, %r43;
	ld.shared.u8 	%rs15, [%r45+48896];
	setp.eq.s16 	%p9, %rs15, 0;
	@%p9 bra 	$L__BB0_13;
	mul.wide.u32 	%rd32, %r61, 4;
	add.s64 	%rd8, %rd3, %rd32;
	mov.b32 	%r62, 0;
$L__BB0_12:
	mul.wide.u16 	%r47, %rs50, 191;
	add.s32 	%r49, %r44, %r47;
	add.s32 	%r50, %r49, %r62;
	ld.shared.u8 	%rs17, [%r50];
	ld.global.u32 	%r51, [%rd8];
	add.s32 	%r52, %r51, %r62;
	cvt.u64.u32 	%rd33, %r52;
	add.s64 	%rd34, %rd2, %rd33;
	st.global.u8 	[%rd34], %rs17;
	add.s32 	%r62, %r62, 1;
	ld.global.u8 	%rs50, [%rd7];
	cvt.u32.u16 	%r53, %rs50;
	and.b32  	%r54, %r53, 255;
	add.s32 	%r55, %r44, %r54;
	ld.shared.u8 	%r56, [%r55+48896];
	setp.lt.u32 	%p10, %r62, %r56;
	@%p10 bra 	$L__BB0_12;
$L__BB0_13:
	add.s32 	%r61, %r61, %r3;
	setp.lt.u32 	%p11, %r61, %r17;
	@%p11 bra 	$L__BB0_10;
	bra.uni 	$L__BB0_17;
$L__BB0_14:
	cvt.u32.u16 	%r27, %rs51;
	and.b32  	%r28, %r27, 255;
	mul.wide.u32 	%rd22, %r28, 255;
	mov.u64 	%rd23, d_bitDict;
	add.s64 	%rd24, %rd23, %rd22;
	cvt.u64.u32 	%rd25, %r64;
	add.s64 	%rd26, %rd24, %rd25;
	ld.const.u8 	%rs12, [%rd26];
	ld.global.u32 	%r29, [%rd10];
	add.s32 	%r30, %r29, %r64;
	cvt.u64.u32 	%rd27, %r30;
	add.s64 	%rd28, %rd2, %rd27;
	st.global.u8 	[%rd28], %rs12;
$L__BB0_15:
	add.s32 	%r64, %r64, 1;
	ld.global.u8 	%rs51, [%rd9];
	cvt.u32.u16 	%r37, %rs51;
	and.b32  	%r38, %r37, 255;
	add.s32 	%r40, %r24, %r38;
	ld.shared.u8 	%r41, [%r40+48896];
	setp.lt.u32 	%p6, %r64, %r41;
	@%p6 bra 	$L__BB0_6;
$L__BB0_16:
	add.s32 	%r63, %r63, %r3;
	setp.lt.u32 	%p7, %r63, %r17;
	@%p7 bra 	$L__BB0_4;
$L__BB0_17:
	bar.sync 	0;
	shl.b32 	%r65, %r4, 3;
	mul.wide.u32 	%rd35, %r17, 4;
	add.s64 	%rd11, %rd3, %rd35;
	ld.global.u32 	%r57, [%rd11];
	setp.ge.u32 	%p12, %r65, %r57;
	@%p12 bra 	$L__BB0_23;
	shl.b32 	%r14, %r3, 3;
$L__BB0_19:
	shr.u32 	%r58, %r65, 3;
	cvt.u64.u32 	%rd36, %r58;
	add.s64 	%rd12, %rd4, %rd36;
	cvt.u64.u32 	%rd37, %r65;
	add.s64 	%rd13, %rd2, %rd37;
	ld.global.u8 	%rs18, [%rd13];
	setp.ne.s16 	%p13, %rs18, 0;
	@%p13 bra 	$L__BB0_21;
	ld.global.u8 	%rs21, [%rd12];
	shl.b16 	%rs52, %rs21, 1;
	bra.uni 	$L__BB0_22;
$L__BB0_21:
	ld.global.u8 	%rs19, [%rd12];
	shl.b16 	%rs20, %rs19, 1;
	or.b16  	%rs52, %rs20, 1;
$L__BB0_22:
	st.global.u8 	[%rd12], %rs52;
	ld.global.u8 	%rs22, [%rd13+1];
	setp.eq.s16 	%p14, %rs22, 0;
	shl.b16 	%rs23, %rs52, 1;
	or.b16  	%rs24, %rs23, 1;
	selp.b16 	%rs25, %rs23, %rs24, %p14;
	st.global.u8 	[%rd12], %rs25;
	ld.global.u8 	%rs26, [%rd13+2];
	setp.eq.s16 	%p15, %rs26, 0;
	shl.b16 	%rs27, %rs25, 1;
	or.b16  	%rs28, %rs27, 1;
	selp.b16 	%rs29, %rs27, %rs28, %p15;
	st.global.u8 	[%rd12], %rs29;
	ld.global.u8 	%rs30, [%rd13+3];
	setp.eq.s16 	%p16, %rs30, 0;
	shl.b16 	%rs31, %rs29, 1;
	or.b16  	%rs32, %rs31, 1;
	selp.b16 	%rs33, %rs31, %rs32, %p16;
	st.global.u8 	[%rd12], %rs33;
	ld.global.u8 	%rs34, [%rd13+4];
	setp.eq.s16 	%p17, %rs34, 0;
	shl.b16 	%rs35, %rs33, 1;
	or.b16  	%rs36, %rs35, 1;
	selp.b16 	%rs37, %rs35, %rs36, %p17;
	st.global.u8 	[%rd12], %rs37;
	ld.global.u8 	%rs38, [%rd13+5];
	setp.eq.s16 	%p18, %rs38, 0;
	shl.b16 	%rs39, %rs37, 1;
	or.b16  	%rs40, %rs39, 1;
	selp.b16 	%rs41, %rs39, %rs40, %p18;
	st.global.u8 	[%rd12], %rs41;
	ld.global.u8 	%rs42, [%rd13+6];
	setp.eq.s16 	%p19, %rs42, 0;
	shl.b16 	%rs43, %rs41, 1;
	or.b16  	%rs44, %rs43, 1;
	selp.b16 	%rs45, %rs43, %rs44, %p19;
	st.global.u8 	[%rd12], %rs45;
	ld.global.u8 	%rs46, [%rd13+7];
	setp.eq.s16 	%p20, %rs46, 0;
	shl.b16 	%rs47, %rs45, 1;
	or.b16  	%rs48, %rs47, 1;
	selp.b16 	%rs49, %rs47, %rs48, %p20;
	st.global.u8 	[%rd12], %rs49;
	add.s32 	%r65, %r65, %r14;
	ld.global.u32 	%r59, [%rd11];
	setp.lt.u32 	%p21, %r65, %r59;
	@%p21 bra 	$L__BB0_19;
$L__BB0_23:
	ret;

}


// ===== COMPILED SASS (sm_100) =====

	.target	sm_100

	.elftype	@"ET_EXEC"


//--------------------- .note.nv.tkinfo           --------------------------
	.section	.note.nv.tkinfo,"",@"SHT_NOTE"
	.sectionflags	@"SHF_NOTE_NV_TKINFO"
	.tkinfo
        /*0018*/ 	.word	0x00000002
        /*0030*/ 	.string	""
        /*0030*/ 	.string	"ptxas"
        /*0030*/ 	.string	"Cuda compilation tools, release 13.0, V13.0.88"
        /*0030*/ 	.string	"Build cuda_13.0.r13.0/compiler.36424714_0"
        /*0030*/ 	.string	"-arch sm_100 -m 64 "



//--------------------- .note.nv.cuinfo           --------------------------
	.section	.note.nv.cuinfo,"",@"SHT_NOTE"
	.sectionflags	@"SHF_NOTE_NV_CUINFO"
        /*0018*/ 	.short	0x0002
        /*001a*/ 	.short	0x0064
        /*001c*/ 	.short	0x0082
	.zero		2


//--------------------- .nv.info                  --------------------------
	.section	.nv.info,"",@"SHT_CUDA_INFO"
	.align	4


	//----- nvinfo : EIATTR_REGCOUNT
	.align		4
        /*0000*/ 	.byte	0x04, 0x2f
        /*0002*/ 	.short	(.L_2 - .L_1)
	.align		4
.L_1:
        /*0004*/ 	.word	index@(_Z8compressPhPjP12table_structS_jj)
        /*0008*/ 	.word	0x00000015


	//----- nvinfo : EIATTR_FRAME_SIZE
	.align		4
.L_2:
        /*000c*/ 	.byte	0x04, 0x11
        /*000e*/ 	.short	(.L_4 - .L_3)
	.align		4
.L_3:
        /*0010*/ 	.word	index@(_Z8compressPhPjP12table_structS_jj)
        /*0014*/ 	.word	0x00000000


	//----- nvinfo : EIATTR_MIN_STACK_SIZE
	.align		4
.L_4:
        /*0018*/ 	.byte	0x04, 0x12
        /*001a*/ 	.short	(.L_6 - .L_5)
	.align		4
.L_5:
        /*001c*/ 	.word	index@(_Z8compressPhPjP12table_structS_jj)
        /*0020*/ 	.word	0x00000000
.L_6:


//--------------------- .nv.compat                --------------------------
	.section	.nv.compat,"",@"SHT_CUDA_COMPAT_INFO"
	.align	4
        /*0000*/ 	.byte	0x02, 0x09, 0x00, 0x00, 0x02, 0x02, 0x01, 0x00, 0x02, 0x05, 0x05, 0x00, 0x03, 0x07, 0x01, 0x01
        /*0010*/ 	.byte	0x02, 0x03, 0x00, 0x00, 0x02, 0x06, 0x01, 0x00, 0x04, 0x0b, 0x08, 0x00, 0x09, 0x00, 0x00, 0x00
        /*0020*/ 	.byte	0x00, 0x00, 0x00, 0x00


//--------------------- .nv.info._Z8compressPhPjP12table_structS_jj --------------------------
	.section	.nv.info._Z8compressPhPjP12table_structS_jj,"",@"SHT_CUDA_INFO"
	.sectionflags	@""
	.align	4


	//----- nvinfo : EIATTR_CUDA_API_VERSION
	.align		4
        /*0000*/ 	.byte	0x04, 0x37
        /*0002*/ 	.short	(.L_8 - .L_7)
.L_7:
        /*0004*/ 	.word	0x00000082


	//----- nvinfo : EIATTR_KPARAM_INFO
	.align		4
.L_8:
        /*0008*/ 	.byte	0x04, 0x17
        /*000a*/ 	.short	(.L_10 - .L_9)
.L_9:
        /*000c*/ 	.word	0x00000000
        /*0010*/ 	.short	0x0005
        /*0012*/ 	.short	0x0024
        /*0014*/ 	.byte	0x00, 0xf0, 0x11, 0x00


	//----- nvinfo : EIATTR_KPARAM_INFO
	.align		4
.L_10:
        /*0018*/ 	.byte	0x04, 0x17
        /*001a*/ 	.short	(.L_12 - .L_11)
.L_11:
        /*001c*/ 	.word	0x00000000
        /*0020*/ 	.short	0x0004
        /*0022*/ 	.short	0x0020
        /*0024*/ 	.byte	0x00, 0xf0, 0x11, 0x00


	//----- nvinfo : EIATTR_KPARAM_INFO
	.align		4
.L_12:
        /*0028*/ 	.byte	0x04, 0x17
        /*002a*/ 	.short	(.L_14 - .L_13)
.L_13:
        /*002c*/ 	.word	0x00000000
        /*0030*/ 	.short	0x0003
        /*0032*/ 	.short	0x0018
        /*0034*/ 	.byte	0x00, 0xf5, 0x21, 0x00


	//----- nvinfo : EIATTR_KPARAM_INFO
	.align		4
.L_14:
        /*0038*/ 	.byte	0x04, 0x17
        /*003a*/ 	.short	(.L_16 - .L_15)
.L_15:
        /*003c*/ 	.word	0x00000000
        /*0040*/ 	.short	0x0002
        /*0042*/ 	.short	0x0010
        /*0044*/ 	.byte	0x00, 0xf5, 0x21, 0x00


	//----- nvinfo : EIATTR_KPARAM_INFO
	.align		4
.L_16:
        /*0048*/ 	.byte	0x04, 0x17
        /*004a*/ 	.short	(.L_18 - .L_17)
.L_17:
        /*004c*/ 	.word	0x00000000
        /*0050*/ 	.short	0x0001
        /*0052*/ 	.short	0x0008
        /*0054*/ 	.byte	0x00, 0xf5, 0x21, 0x00


	//----- nvinfo : EIATTR_KPARAM_INFO
	.align		4
.L_18:
        /*0058*/ 	.byte	0x04, 0x17
        /*005a*/ 	.short	(.L_20 - .L_19)
.L_19:
        /*005c*/ 	.word	0x00000000
        /*0060*/ 	.short	0x0000
        /*0062*/ 	.short	0x0000
        /*0064*/ 	.byte	0x00, 0xf5, 0x21, 0x00


	//----- nvinfo : EIATTR_SPARSE_MMA_MASK
	.align		4
.L_20:
        /*0068*/ 	.byte	0x03, 0x50
        /*006a*/ 	.short	0x0000


	//----- nvinfo : EIATTR_MAXREG_COUNT
	.align		4
        /*006c*/ 	.byte	0x03, 0x1b
        /*006e*/ 	.short	0x00ff


	//----- nvinfo : EIATTR_NUM_BARRIERS
	.align		4
        /*0070*/ 	.byte	0x02, 0x4c
        /*0072*/ 	.byte	0x01
	.zero		1


	//----- nvinfo : EIATTR_MERCURY_ISA_VERSION
	.align		4
        /*0074*/ 	.byte	0x03, 0x5f
        /*0076*/ 	.short	0x0101


	//----- nvinfo : EIATTR_VRC_CTA_INIT_COUNT
	.align		4
        /*0078*/ 	.byte	0x02, 0x4a
	.zero		1
	.zero		1


	//----- nvinfo : EIATTR_EXIT_INSTR_OFFSETS
	.align		4
        /*007c*/ 	.byte	0x04, 0x1c
        /*007e*/ 	.short	(.L_22 - .L_21)


	//   ....[0]....
.L_21:
        /*0080*/ 	.word	0x00000830


	//   ....[1]....
        /*0084*/ 	.word	0x00000b80


	//----- nvinfo : EIATTR_CRS_STACK_SIZE
	.align		4
.L_22:
        /*0088*/ 	.byte	0x04, 0x1e
        /*008a*/ 	.short	(.L_24 - .L_23)
.L_23:
        /*008c*/ 	.word	0x00000000


	//----- nvinfo : EIATTR_CBANK_PARAM_SIZE
	.align		4
.L_24:
        /*0090*/ 	.byte	0x03, 0x19
        /*0092*/ 	.short	0x0028


	//----- nvinfo : EIATTR_PARAM_CBANK
	.align		4
        /*0094*/ 	.byte	0x04, 0x0a
        /*0096*/ 	.short	(.L_26 - .L_25)
	.align		4
.L_25:
        /*0098*/ 	.word	index@(.nv.constant0._Z8compressPhPjP12table_structS_jj)
        /*009c*/ 	.short	0x0380
        /*009e*/ 	.short	0x0028


	//----- nvinfo : EIATTR_SW_WAR
	.align		4
.L_26:
        /*00a0*/ 	.byte	0x04, 0x36
        /*00a2*/ 	.short	(.L_28 - .L_27)
.L_27:
        /*00a4*/ 	.word	0x00000008
.L_28:


//--------------------- .nv.callgraph             --------------------------
	.section	.nv.callgraph,"",@"SHT_CUDA_CALLGRAPH"
	.align	4
	.sectionentsize	8
	.align		4
        /*0000*/ 	.word	0x00000000
	.align		4
        /*0004*/ 	.word	0xffffffff
	.align		4
        /*0008*/ 	.word	0x00000000
	.align		4
        /*000c*/ 	.word	0xfffffffe
	.align		4
        /*0010*/ 	.word	0x00000000
	.align		4
        /*0014*/ 	.word	0xfffffffd
	.align		4
        /*0018*/ 	.word	0x00000000
	.align		4
        /*001c*/ 	.word	0xfffffffc


//--------------------- .nv.constant3             --------------------------
	.section	.nv.constant3,"a",@progbits
.nv.constant3:
	.type		d_bitDict,@object
	.size		d_bitDict,(.L_0 - d_bitDict)
d_bitDict:
	.zero		65280
.L_0:


//--------------------- .text._Z8compressPhPjP12table_structS_jj --------------------------
	.section	.text._Z8compressPhPjP12table_structS_jj,"ax",@progbits
	.align	128
        .global         _Z8compressPhPjP12table_structS_jj
        .type           _Z8compressPhPjP12table_structS_jj,@function
        .size           _Z8compressPhPjP12table_structS_jj,(.L_x_16 - _Z8compressPhPjP12table_structS_jj)
        .other          _Z8compressPhPjP12table_structS_jj,@"STO_CUDA_ENTRY STV_DEFAULT"
_Z8compressPhPjP12table_structS_jj:
.text._Z8compressPhPjP12table_structS_jj:
[----:B------:R-:W-:Y:S08]  /*0000*/  LDC R1, c[0x0][0x37c] ;  /* 0x0000df00ff017b82 */ /* 0x000ff00000000800 */
[----:B------:R-:W0:Y:S01]  /*0010*/  S2UR UR6, SR_CgaCtaId ;  /* 0x00000000000679c3 */ /* 0x000e220000008800 */
[----:B------:R-:W-:Y:S01]  /*0020*/  UMOV UR4, 0x400 ;  /* 0x0000040000047882 */ /* 0x000fe20000000000 */
[----:B------:R-:W1:Y:S01]  /*0030*/  LDCU.64 UR10, c[0x0][0x358] ;  /* 0x00006b00ff0a77ac */ /* 0x000e620008000a00 */
[----:B------:R-:W2:Y:S01]  /*0040*/  LDCU.64 UR12, c[0x0][0x390] ;  /* 0x00007200ff0c77ac */ /* 0x000ea20008000a00 */
[----:B------:R-:W-:Y:S01]  /*0050*/  UMOV UR5, URZ ;  /* 0x000000ff00057c82 */ /* 0x000fe20008000000 */
[----:B0-----:R-:W-:-:S03]  /*0060*/  ULEA UR6, UR6, UR4, 0x18 ;  /* 0x0000000406067291 */ /* 0x001fc6000f8ec0ff */
[----:B------:R-:W-:-:S04]  /*0070*/  UMOV UR4, URZ ;  /* 0x000000ff00047c82 */ /* 0x000fc80008000000 */
[----:B-12---:R-:W-:-:S05]  /*0080*/  UMOV UR7, UR6 ;  /* 0x0000000600077c82 */ /* 0x006fca0008000000 */
.L_x_0:
[----:B------:R-:W-:-:S04]  /*0090*/  UIADD3 UR8, UP0, UPT, UR4, UR12, URZ ;  /* 0x0000000c04087290 */ /* 0x000fc8000ff1e0ff */
[----:B------:R-:W-:Y:S02]  /*00a0*/  UIADD3.X UR9, UPT, UPT, UR5, UR13, URZ, UP0, !UPT ;  /* 0x0000000d05097290 */ /* 0x000fe400087fe4ff */
[----:B0-----:R-:W-:-:S04]  /*00b0*/  IMAD.U32 R2, RZ, RZ, UR8 ;  /* 0x00000008ff027e24 */ /* 0x001fc8000f8e00ff */
[----:B------:R-:W-:-:S05]  /*00c0*/  IMAD.U32 R3, RZ, RZ, UR9 ;  /* 0x00000009ff037e24 */ /* 0x000fca000f8e00ff */
[----:B------:R-:W2:Y:S01]  /*00d0*/  LDG.E.U8 R2, desc[UR10][R2.64] ;  /* 0x0000000a02027981 */ /* 0x000ea2000c1e1100 */
[----:B------:R-:W-:Y:S02]  /*00e0*/  UISETP.GE.U32.AND UP0, UPT, UR4, 0xbfff, UPT ;  /* 0x0000bfff0400788c */ /* 0x000fe4000bf06070 */
[----:B------:R-:W-:Y:S02]  /*00f0*/  UIADD3 UR8, UP1, UPT, UR4, 0x1, URZ ;  /* 0x0000000104087890 */ /* 0x000fe4000ff3e0ff */
[----:B------:R-:W-:Y:S02]  /*0100*/  UISETP.GE.U32.AND.EX UP0, UPT, UR5, URZ, UPT, UP0 ;  /* 0x000000ff0500728c */ /* 0x000fe4000bf06100 */
[----:B------:R-:W-:-:S03]  /*0110*/  UIADD3.X UR9, UPT, UPT, URZ, UR5, URZ, UP1, !UPT ;  /* 0x00000005ff097290 */ /* 0x000fc60008ffe4ff */
[----:B------:R-:W-:-:S04]  /*0120*/  UMOV UR4, UR8 ;  /* 0x0000000800047c82 */ /* 0x000fc80008000000 */
[----:B------:R-:W-:Y:S01]  /*0130*/  UMOV UR5, UR9 ;  /* 0x0000000900057c82 */ /* 0x000fe20008000000 */
[----:B--2---:R0:W-:Y:S01]  /*0140*/  STS.U8 [UR7], R2 ;  /* 0x00000002ff007988 */ /* 0x0041e20008000007 */
[----:B------:R-:W-:Y:S01]  /*0150*/  UIADD3 UR7, UPT, UPT, UR7, 0x1, URZ ;  /* 0x0000000107077890 */ /* 0x000fe2000fffe0ff */
[----:B------:R-:W-:Y:S11]  /*0160*/  BRA.U !UP0, `(.L_x_0) ;  /* 0xfffffffd08c87547 */ /* 0x000ff6000b83ffff */
[----:B------:R-:W0:Y:S01]  /*0170*/  S2R R3, SR_TID.X ;  /* 0x0000000000037919 */ /* 0x000e220000002100 */
[----:B------:R-:W1:Y:S01]  /*0180*/  LDCU UR5, c[0x0][0x3a4] ;  /* 0x00007480ff0577ac */ /* 0x000e620008000800 */
[----:B------:R-:W0:Y:S01]  /*0190*/  S2UR UR4, SR_CTAID.X ;  /* 0x00000000000479c3 */ /* 0x000e220000002500 */
[----:B------:R-:W-:Y:S07]  /*01a0*/  BSSY.RECONVERGENT B0, `(.L_x_1) ;  /* 0x0000062000007945 */ /* 0x000fee0003800200 */
[----:B------:R-:W0:Y:S01]  /*01b0*/  LDC R0, c[0x0][0x360] ;  /* 0x0000d800ff007b82 */ /* 0x000e220000000800 */
[----:B-1----:R-:W-:Y:S01]  /*01c0*/  UISETP.NE.AND UP0, UPT, UR5, URZ, UPT ;  /* 0x000000ff0500728c */ /* 0x002fe2000bf05270 */
[----:B0-----:R-:W-:-:S08]  /*01d0*/  IMAD R2, R0, UR4, R3 ;  /* 0x0000000400027c24 */ /* 0x001fd0000f8e0203 */
[----:B------:R-:W-:Y:S05]  /*01e0*/  BRA.U !UP0, `(.L_x_2) ;  /* 0x0000000108d87547 */ /* 0x000fea000b800000 */
[----:B------:R-:W0:Y:S01]  /*01f0*/  LDCU UR4, c[0x0][0x3a0] ;  /* 0x00007400ff0477ac */ /* 0x000e220008000800 */
[----:B------:R-:W-:Y:S01]  /*0200*/  BSSY.RECONVERGENT B1, `(.L_x_3) ;  /* 0x0000033000017945 */ /* 0x000fe20003800200 */
[----:B------:R-:W1:Y:S01]  /*0210*/  LDCU.64 UR8, c[0x0][0x398] ;  /* 0x00007300ff0877ac */ /* 0x000e620008000a00 */
[----:B0-----:R-:W-:-:S05]  /*0220*/  IMAD.U32 R7, RZ, RZ, UR4 ;  /* 0x00000004ff077e24 */ /* 0x001fca000f8e00ff */
[----:B------:R-:W-:-:S13]  /*0230*/  ISETP.GE.U32.AND P0, PT, R2, R7, PT ;  /* 0x000000070200720c */ /* 0x000fda0003f06070 */
[----:B-1----:R-:W-:Y:S05]  /*0240*/  @P0 BRA `(.L_x_4) ;  /* 0x0000000000b80947 */ /* 0x002fea0003800000 */
[----:B------:R-:W-:-:S07]  /*0250*/  MOV R3, R2 ;  /* 0x0000000200037202 */ /* 0x000fce0000000f00 */
.L_x_8:
[----:B------:R-:W0:Y:S02]  /*0260*/  LDCU.64 UR4, c[0x0][0x380] ;  /* 0x00007000ff0477ac */ /* 0x000e240008000a00 */
[----:B0-----:R-:W-:-:S05]  /*0270*/  IADD3 R4, P0, PT, R3, UR4, RZ ;  /* 0x0000000403047c10 */ /* 0x001fca000ff1e0ff */
[----:B------:R-:W-:-:S05]  /*0280*/  IMAD.X R5, RZ, RZ, UR5, P0 ;  /* 0x00000005ff057e24 */ /* 0x000fca00080e06ff */
[----:B------:R-:W2:Y:S01]  /*0290*/  LDG.E.U8 R9, desc[UR10][R4.64] ;  /* 0x0000000a04097981 */ /* 0x000ea2000c1e1100 */
[----:B------:R-:W-:Y:S01]  /*02a0*/  MOV R8, 0x400 ;  /* 0x0000040000087802 */ /* 0x000fe20000000f00 */
[----:B------:R-:W-:Y:S01]  /*02b0*/  BSSY.RECONVERGENT B2, `(.L_x_5) ;  /* 0x0000022000027945 */ /* 0x000fe20003800200 */
[----:B------:R-:W0:Y:S02]  /*02c0*/  S2R R7, SR_CgaCtaId ;  /* 0x0000000000077919 */ /* 0x000e240000008800 */
[----:B0-----:R-:W-:-:S05]  /*02d0*/  LEA R8, R7, R8, 0x18 ;  /* 0x0000000807087211 */ /* 0x001fca00078ec0ff */
[----:B--2---:R-:W-:-:S06]  /*02e0*/  IMAD.IADD R6, R8, 0x1, R9 ;  /* 0x0000000108067824 */ /* 0x004fcc00078e0209 */
[----:B------:R-:W0:Y:S02]  /*02f0*/  LDS.U8 R6, [R6+0xbf00] ;  /* 0x00bf000006067984 */ /* 0x000e240000000000 */
[----:B0-----:R-:W-:-:S13]  /*0300*/  ISETP.NE.AND P0, PT, R6, RZ, PT ;  /* 0x000000ff0600720c */ /* 0x001fda0003f05270 */
[----:B------:R-:W-:Y:S05]  /*0310*/  @!P0 BRA `(.L_x_6) ;  /* 0x00000000006c8947 */ /* 0x000fea0003800000 */
[----:B------:R-:W0:Y:S01]  /*0320*/  LDC.64 R6, c[0x0][0x388] ;  /* 0x0000e200ff067b82 */ /* 0x000e220000000a00 */
[----:B------:R-:W-:Y:S02]  /*0330*/  IMAD.MOV.U32 R14, RZ, RZ, RZ ;  /* 0x000000ffff0e7224 */ /* 0x000fe400078e00ff */
[----:B0-----:R-:W-:-:S07]  /*0340*/  IMAD.WIDE.U32 R6, R3, 0x4, R6 ;  /* 0x0000000403067825 */ /* 0x001fce00078e0006 */
.L_x_7:
[----:B------:R-:W-:-:S13]  /*0350*/  ISETP.GT.U32.AND P0, PT, R14, 0xbf, PT ;  /* 0x000000bf0e00780c */ /* 0x000fda0003f04070 */
[----:B------:R-:W2:Y:S01]  /*0360*/  @!P0 LDG.E R13, desc[UR10][R6.64] ;  /* 0x0000000a060d8981 */ /* 0x000ea2000c1e1900 */
[----:B------:R-:W-:-:S05]  /*0370*/  @!P0 LOP3.LUT R11, R9, 0xffff, RZ, 0xc0, !PT ;  /* 0x0000ffff090b8812 */ /* 0x000fca00078ec0ff */
[----:B------:R-:W-:-:S05]  /*0380*/  @!P0 IMAD R11, R11, 0xbf, R8 ;  /* 0x000000bf0b0b8824 */ /* 0x000fca00078e0208 */
[----:B------:R-:W-:-:S06]  /*0390*/  @!P0 IADD3 R15, PT, PT, R11, R14, RZ ;  /* 0x0000000e0b0f8210 */ /* 0x000fcc0007ffe0ff */
[----:B------:R-:W0:Y:S01]  /*03a0*/  @!P0 LDS.U8 R15, [R15] ;  /* 0x000000000f0f8984 */ /* 0x000e220000000000 */
[----:B------:R-:W-:Y:S01]  /*03b0*/  @P0 LOP3.LUT R9, R9, 0xff, RZ, 0xc0, !PT ;  /* 0x000000ff09090812 */ /* 0x000fe200078ec0ff */
[----:B--2---:R-:W-:-:S05]  /*03c0*/  @!P0 IMAD.IADD R13, R13, 0x1, R14 ;  /* 0x000000010d0d8824 */ /* 0x004fca00078e020e */
[----:B------:R-:W-:-:S05]  /*03d0*/  @!P0 IADD3 R10, P1, PT, R13, UR8, RZ ;  /* 0x000000080d0a8c10 */ /* 0x000fca000ff3e0ff */
[----:B------:R-:W-:-:S05]  /*03e0*/  @!P0 IMAD.X R11, RZ, RZ, UR9, P1 ;  /* 0x00000009ff0b8e24 */ /* 0x000fca00088e06ff */
[----:B0-----:R-:W-:Y:S04]  /*03f0*/  @!P0 STG.E.U8 desc[UR10][R10.64], R15 ;  /* 0x0000000f0a008986 */ /* 0x001fe8000c10110a */
[----:B------:R-:W2:Y:S01]  /*0400*/  @P0 LDG.E R13, desc[UR10][R6.64] ;  /* 0x0000000a060d0981 */ /* 0x000ea2000c1e1900 */
[----:B------:R-:W-:-:S04]  /*0410*/  @P0 IMAD R16, R9, 0xff, R14 ;  /* 0x000000ff09100824 */ /* 0x000fc800078e020e */
[----:B------:R-:W0:Y:S01]  /*0420*/  @P0 LDC.U8 R17, c[0x3][R16] ;  /* 0x00c0000010110b82 */ /* 0x000e220000000000 */
[----:B--2---:R-:W-:-:S05]  /*0430*/  @P0 IMAD.IADD R13, R13, 0x1, R14 ;  /* 0x000000010d0d0824 */ /* 0x004fca00078e020e */
[----:B------:R-:W-:-:S04]  /*0440*/  @P0 IADD3 R12, P1, PT, R13, UR8, RZ ;  /* 0x000000080d0c0c10 */ /* 0x000fc8000ff3e0ff */
[----:B------:R-:W-:-:S05]  /*0450*/  @P0 IADD3.X R13, PT, PT, RZ, UR9, RZ, P1, !PT ;  /* 0x00000009ff0d0c10 */ /* 0x000fca0008ffe4ff */
[----:B0-----:R-:W-:Y:S04]  /*0460*/  @P0 STG.E.U8 desc[UR10][R12.64], R17 ;  /* 0x000000110c000986 */ /* 0x001fe8000c10110a */
[----:B------:R-:W2:Y:S01]  /*0470*/  LDG.E.U8 R9, desc[UR10][R4.64] ;  /* 0x0000000a04097981 */ /* 0x000ea2000c1e1100 */
[----:B------:R-:W-:Y:S02]  /*0480*/  VIADD R14, R14, 0x1 ;  /* 0x000000010e0e7836 */ /* 0x000fe40000000000 */
[----:B--2---:R-:W-:-:S05]  /*0490*/  IMAD.IADD R18, R8, 0x1, R9 ;  /* 0x0000000108127824 */ /* 0x004fca00078e0209 */
[----:B------:R-:W0:Y:S02]  /*04a0*/  LDS.U8 R11, [R18+0xbf00] ;  /* 0x00bf0000120b7984 */ /* 0x000e240000000000 */
[----:B0-----:R-:W-:-:S13]  /*04b0*/  ISETP.GE.U32.AND P0, PT, R14, R11, PT ;  /* 0x0000000b0e00720c */ /* 0x001fda0003f06070 */
[----:B------:R-:W-:Y:S05]  /*04c0*/  @!P0 BRA `(.L_x_7) ;  /* 0xfffffffc00a08947 */ /* 0x000fea000383ffff */
.L_x_6:
[----:B------:R-:W-:Y:S05]  /*04d0*/  BSYNC.RECONVERGENT B2 ;  /* 0x0000000000027941 */ /* 0x000fea0003800200 */
.L_x_5:
[----:B------:R-:W0:Y:S01]  /*04e0*/  LDCU UR4, c[0x0][0x3a0] ;  /* 0x00007400ff0477ac */ /* 0x000e220008000800 */
[----:B------:R-:W-:Y:S01]  /*04f0*/  IMAD.IADD R3, R0, 0x1, R3 ;  /* 0x0000000100037824 */ /* 0x000fe200078e0203 */
[----:B0-----:R-:W-:-:S04]  /*0500*/  MOV R7, UR4 ;  /* 0x0000000400077c02 */ /* 0x001fc80008000f00 */
[----:B------:R-:W-:-:S13]  /*0510*/  ISETP.GE.U32.AND P0, PT, R3, R7, PT ;  /* 0x000000070300720c */ /* 0x000fda0003f06070 */
[----:B------:R-:W-:Y:S05]  /*0520*/  @!P0 BRA `(.L_x_8) ;  /* 0xfffffffc004c8947 */ /* 0x000fea000383ffff */
.L_x_4:
[----:B------:R-:W-:Y:S05]  /*0530*/  BSYNC.RECONVERGENT B1 ;  /* 0x0000000000017941 */ /* 0x000fea0003800200 */
.L_x_3:
[----:B------:R-:W-:Y:S05]  /*0540*/  BRA `(.L_x_9) ;  /* 0x00000000009c7947 */ /* 0x000fea0003800000 */
.L_x_2:
[----:B------:R-:W0:Y:S01]  /*0550*/  LDCU UR4, c[0x0][0x3a0] ;  /* 0x00007400ff0477ac */ /* 0x000e220008000800 */
[----:B------:R-:W1:Y:S01]  /*0560*/  LDCU.64 UR8, c[0x0][0x398] ;  /* 0x00007300ff0877ac */ /* 0x000e620008000a00 */
[----:B0-----:R-:W-:-:S05]  /*0570*/  IMAD.U32 R7, RZ, RZ, UR4 ;  /* 0x00000004ff077e24 */ /* 0x001fca000f8e00ff */
[----:B------:R-:W-:-:S13]  /*0580*/  ISETP.GE.U32.AND P0, PT, R2, R7, PT ;  /* 0x000000070200720c */ /* 0x000fda0003f06070 */
[----:B-1----:R-:W-:Y:S05]  /*0590*/  @P0 BRA `(.L_x_9) ;  /* 0x0000000000880947 */ /* 0x002fea0003800000 */
[----:B------:R-:W-:-:S07]  /*05a0*/  IMAD.MOV.U32 R3, RZ, RZ, R2 ;  /* 0x000000ffff037224 */ /* 0x000fce00078e0002 */
.L_x_13:
[----:B------:R-:W0:Y:S02]  /*05b0*/  LDCU.64 UR4, c[0x0][0x380] ;  /* 0x00007000ff0477ac */ /* 0x000e240008000a00 */
[----:B0-----:R-:W-:-:S05]  /*05c0*/  IADD3 R4, P0, PT, R3, UR4, RZ ;  /* 0x0000000403047c10 */ /* 0x001fca000ff1e0ff */
[----:B------:R-:W-:-:S05]  /*05d0*/  IMAD.X R5, RZ, RZ, UR5, P0 ;  /* 0x00000005ff057e24 */ /* 0x000fca00080e06ff */
[----:B------:R-:W2:Y:S01]  /*05e0*/  LDG.E.U8 R8, desc[UR10][R4.64] ;  /* 0x0000000a04087981 */ /* 0x000ea2000c1e1100 */
[----:B------:R-:W-:Y:S03]  /*05f0*/  BSSY.RECONVERGENT B1, `(.L_x_10) ;  /* 0x0000017000017945 */ /* 0x000fe60003800200 */
[----:B--2---:R-:W0:Y:S02]  /*0600*/  LDS.U8 R6, [R8+UR6+0xbf00] ;  /* 0x00bf000608067984 */ /* 0x004e240008000000 */
[----:B0-----:R-:W-:-:S13]  /*0610*/  ISETP.NE.AND P0, PT, R6, RZ, PT ;  /* 0x000000ff0600720c */ /* 0x001fda0003f05270 */
[----:B------:R-:W-:Y:S05]  /*0620*/  @!P0 BRA `(.L_x_11) ;  /* 0x00000000004c8947 */ /* 0x000fea0003800000 */
[----:B------:R-:W0:Y:S01]  /*0630*/  LDC.64 R6, c[0x0][0x388] ;  /* 0x0000e200ff067b82 */ /* 0x000e220000000a00 */
[----:B------:R-:W-:Y:S01]  /*0640*/  HFMA2 R11, -RZ, RZ, 0, 0 ;  /* 0x00000000ff0b7431 */ /* 0x000fe200000001ff */
[----:B------:R-:W-:Y:S01]  /*0650*/  PRMT R10, R8, 0x7610, R10 ;  /* 0x00007610080a7816 */ /* 0x000fe2000000000a */
[----:B0-----:R-:W-:-:S07]  /*0660*/  IMAD.WIDE.U32 R6, R3, 0x4, R6 ;  /* 0x0000000403067825 */ /* 0x001fce00078e0006 */
.L_x_12:
[----:B------:R-:W2:Y:S01]  /*0670*/  LDG.E R14, desc[UR10][R6.64] ;  /* 0x0000000a060e7981 */ /* 0x000ea2000c1e1900 */
[----:B------:R-:W-:Y:S01]  /*0680*/  LOP3.LUT R8, R10, 0xffff, RZ, 0xc0, !PT ;  /* 0x0000ffff0a087812 */ /* 0x000fe200078ec0ff */
[----:B------:R-:W-:-:S04]  /*0690*/  IMAD.U32 R9, RZ, RZ, UR6 ;  /* 0x00000006ff097e24 */ /* 0x000fc8000f8e00ff */
[----:B------:R-:W-:-:S04]  /*06a0*/  IMAD R8, R8, 0xbf, R9 ;  /* 0x000000bf08087824 */ /* 0x000fc800078e0209 */
[----:B------:R-:W-:-:S05]  /*06b0*/  IMAD.IADD R12, R8, 0x1, R11 ;  /* 0x00000001080c7824 */ /* 0x000fca00078e020b */
[----:B------:R-:W0:Y:S01]  /*06c0*/  LDS.U8 R13, [R12] ;  /* 0x000000000c0d7984 */ /* 0x000e220000000000 */
[----:B--2---:R-:W-:-:S05]  /*06d0*/  IMAD.IADD R14, R14, 0x1, R11 ;  /* 0x000000010e0e7824 */ /* 0x004fca00078e020b */
[----:B------:R-:W-:-:S04]  /*06e0*/  IADD3 R8, P0, PT, R14, UR8, RZ ;  /* 0x000000080e087c10 */ /* 0x000fc8000ff1e0ff */
[----:B------:R-:W-:-:S05]  /*06f0*/  IADD3.X R9, PT, PT, RZ, UR9, RZ, P0, !PT ;  /* 0x00000009ff097c10 */ /* 0x000fca00087fe4ff */
[----:B0-----:R-:W-:Y:S04]  /*0700*/  STG.E.U8 desc[UR10][R8.64], R13 ;  /* 0x0000000d08007986 */ /* 0x001fe8000c10110a */
[----:B------:R-:W2:Y:S01]  /*0710*/  LDG.E.U8 R10, desc[UR10][R4.64] ;  /* 0x0000000a040a7981 */ /* 0x000ea2000c1e1100 */
[----:B------:R-:W-:-:S03]  /*0720*/  VIADD R11, R11, 0x1 ;  /* 0x000000010b0b7836 */ /* 0x000fc60000000000 */
[----:B--2---:R-:W0:Y:S02]  /*0730*/  LDS.U8 R14, [R10+UR6+0xbf00] ;  /* 0x00bf00060a0e7984 */ /* 0x004e240008000000 */
[----:B0-----:R-:W-:-:S13]  /*0740*/  ISETP.GE.U32.AND P0, PT, R11, R14, PT ;  /* 0x0000000e0b00720c */ /* 0x001fda0003f06070 */
[----:B------:R-:W-:Y:S05]  /*0750*/  @!P0 BRA `(.L_x_12) ;  /* 0xfffffffc00c48947 */ /* 0x000fea000383ffff */
.L_x_11:
[----:B------:R-:W-:Y:S05]  /*0760*/  BSYNC.RECONVERGENT B1 ;  /* 0x0000000000017941 */ /* 0x000fea0003800200 */
.L_x_10:
[----:B------:R-:W0:Y:S01]  /*0770*/  LDCU UR4, c[0x0][0x3a0] ;  /* 0x00007400ff0477ac */ /* 0x000e220008000800 */
[----:B------:R-:W-:Y:S02]  /*0780*/  IMAD.IADD R3, R0, 0x1, R3 ;  /* 0x0000000100037824 */ /* 0x000fe400078e0203 */
[----:B0-----:R-:W-:-:S05]  /*0790*/  IMAD.U32 R7, RZ, RZ, UR4 ;  /* 0x00000004ff077e24 */ /* 0x001fca000f8e00ff */
[----:B------:R-:W-:-:S13]  /*07a0*/  ISETP.GE.U32.AND P0, PT, R3, R7, PT ;  /* 0x000000070300720c */ /* 0x000fda0003f06070 */
[----:B------:R-:W-:Y:S05]  /*07b0*/  @!P0 BRA `(.L_x_13) ;  /* 0xfffffffc007c8947 */ /* 0x000fea000383ffff */
.L_x_9:
[----:B------:R-:W-:Y:S05]  /*07c0*/  BSYNC.RECONVERGENT B0 ;  /* 0x0000000000007941 */ /* 0x000fea0003800200 */
.L_x_1:
[----:B------:R-:W0:Y:S02]  /*07d0*/  LDC.64 R4, c[0x0][0x388] ;  /* 0x0000e200ff047b82 */ /* 0x000e240000000a00 */
[----:B0-----:R-:W-:-:S06]  /*07e0*/  IMAD.WIDE.U32 R4, R7, 0x4, R4 ;  /* 0x0000000407047825 */ /* 0x001fcc00078e0004 */
[----:B------:R-:W-:Y:S06]  /*07f0*/  BAR.SYNC.DEFER_BLOCKING 0x0 ;  /* 0x0000000000007b1d */ /* 0x000fec0000010000 */
[----:B------:R-:W2:Y:S01]  /*0800*/  LDG.E R3, desc[UR10][R4.64] ;  /* 0x0000000a04037981 */ /* 0x000ea2000c1e1900 */
[----:B------:R-:W-:-:S04]  /*0810*/  SHF.L.U32 R2, R2, 0x3, RZ ;  /* 0x0000000302027819 */ /* 0x000fc800000006ff */
[----:B--2---:R-:W-:-:S13]  /*0820*/  ISETP.GE.U32.AND P0, PT, R2, R3, PT ;  /* 0x000000030200720c */ /* 0x004fda0003f06070 */
[----:B------:R-:W-:Y:S05]  /*0830*/  @P0 EXIT ;  /* 0x000000000000094d */ /* 0x000fea0003800000 */
[----:B------:R-:W-:Y:S01]  /*0840*/  IMAD.MOV.U32 R9, RZ, RZ, R2 ;  /* 0x000000ffff097224 */ /* 0x000fe200078e0002 */
[----:B------:R-:W0:Y:S01]  /*0850*/  LDCU.64 UR6, c[0x0][0x398] ;  /* 0x00007300ff0677ac */ /* 0x000e220008000a00 */
[----:B------:R-:W1:Y:S05]  /*0860*/  LDCU.64 UR4, c[0x0][0x380] ;  /* 0x00007000ff0477ac */ /* 0x000e6a0008000a00 */
.L_x_14:
[----:B0-----:R-:W-:-:S05]  /*0870*/  IADD3 R6, P0, PT, R9, UR6, RZ ;  /* 0x0000000609067c10 */ /* 0x001fca000ff1e0ff */
[----:B------:R-:W-:Y:S01]  /*0880*/  IMAD.X R7, RZ, RZ, UR7, P0 ;  /* 0x00000007ff077e24 */ /* 0x000fe200080e06ff */
[----:B-1----:R-:W-:-:S04]  /*0890*/  LEA.HI R2, P0, R9, UR4, RZ, 0x1d ;  /* 0x0000000409027c11 */ /* 0x002fc8000f81e8ff */
[----:B------:R-:W2:Y:S01]  /*08a0*/  LDG.E.U8 R10, desc[UR10][R6.64] ;  /* 0x0000000a060a7981 */ /* 0x000ea2000c1e1100 */
[----:B------:R-:W-:-:S05]  /*08b0*/  IMAD.X R3, RZ, RZ, UR5, P0 ;  /* 0x00000005ff037e24 */ /* 0x000fca00080e06ff */
[----:B------:R-:W3:Y:S01]  /*08c0*/  LDG.E.U8 R8, desc[UR10][R2.64] ;  /* 0x0000000a02087981 */ /* 0x000ee2000c1e1100 */
[----:B--2---:R-:W-:-:S13]  /*08d0*/  ISETP.NE.AND P0, PT, R10, RZ, PT ;  /* 0x000000ff0a00720c */ /* 0x004fda0003f05270 */
[C---:B---3--:R-:W-:Y:S02]  /*08e0*/  @!P0 SHF.L.U32 R11, R8.reuse, 0x1, RZ ;  /* 0x00000001080b8819 */ /* 0x048fe400000006ff */
[----:B------:R-:W-:-:S05]  /*08f0*/  @P0 LEA R11, R8, 0x1, 0x1 ;  /* 0x00000001080b0811 */ /* 0x000fca00078e08ff */
[----:B------:R0:W-:Y:S04]  /*0900*/  STG.E.U8 desc[UR10][R2.64], R11 ;  /* 0x0000000b02007986 */ /* 0x0001e8000c10110a */
[----:B------:R-:W2:Y:S01]  /*0910*/  LDG.E.U8 R8, desc[UR10][R6.64+0x1] ;  /* 0x0000010a06087981 */ /* 0x000ea2000c1e1100 */
[----:B------:R-:W-:Y:S01]  /*0920*/  IMAD.SHL.U32 R13, R11, 0x2, RZ ;  /* 0x000000020b0d7824 */ /* 0x000fe200078e00ff */
[----:B--2---:R-:W-:-:S13]  /*0930*/  ISETP.NE.AND P0, PT, R8, RZ, PT ;  /* 0x000000ff0800720c */ /* 0x004fda0003f05270 */
[----:B------:R-:W-:-:S05]  /*0940*/  @P0 VIADD R13, R13, 0x1 ;  /* 0x000000010d0d0836 */ /* 0x000fca0000000000 */
[----:B------:R1:W-:Y:S04]  /*0950*/  STG.E.U8 desc[UR10][R2.64], R13 ;  /* 0x0000000d02007986 */ /* 0x0003e8000c10110a */
[----:B------:R-:W2:Y:S01]  /*0960*/  LDG.E.U8 R8, desc[UR10][R6.64+0x2] ;  /* 0x0000020a06087981 */ /* 0x000ea2000c1e1100 */
[----:B------:R-:W-:Y:S01]  /*0970*/  IMAD.SHL.U32 R15, R13, 0x2, RZ ;  /* 0x000000020d0f7824 */ /* 0x000fe200078e00ff */
[----:B--2---:R-:W-:-:S13]  /*0980*/  ISETP.NE.AND P0, PT, R8, RZ, PT ;  /* 0x000000ff0800720c */ /* 0x004fda0003f05270 */
[----:B------:R-:W-:-:S05]  /*0990*/  @P0 IADD3 R15, PT, PT, R15, 0x1, RZ ;  /* 0x000000010f0f0810 */ /* 0x000fca0007ffe0ff */
[----:B------:R2:W-:Y:S04]  /*09a0*/  STG.E.U8 desc[UR10][R2.64], R15 ;  /* 0x0000000f02007986 */ /* 0x0005e8000c10110a */
[----:B------:R-:W3:Y:S01]  /*09b0*/  LDG.E.U8 R8, desc[UR10][R6.64+0x3] ;  /* 0x0000030a06087981 */ /* 0x000ee2000c1e1100 */
[----:B0-----:R-:W-:Y:S01]  /*09c0*/  IMAD.SHL.U32 R11, R15, 0x2, RZ ;  /* 0x000000020f0b7824 */ /* 0x001fe200078e00ff */
[----:B---3--:R-:W-:-:S13]  /*09d0*/  ISETP.NE.AND P0, PT, R8, RZ, PT ;  /* 0x000000ff0800720c */ /* 0x008fda0003f05270 */
[----:B------:R-:W-:-:S05]  /*09e0*/  @P0 VIADD R11, R11, 0x1 ;  /* 0x000000010b0b0836 */ /* 0x000fca0000000000 */
[----:B------:R0:W-:Y:S04]  /*09f0*/  STG.E.U8 desc[UR10][R2.64], R11 ;  /* 0x0000000b02007986 */ /* 0x0001e8000c10110a */
[----:B------:R-:W3:Y:S01]  /*0a00*/  LDG.E.U8 R8, desc[UR10][R6.64+0x4] ;  /* 0x0000040a06087981 */ /* 0x000ee2000c1e1100 */
[----:B-1----:R-:W-:Y:S01]  /*0a10*/  IMAD.SHL.U32 R13, R11, 0x2, RZ ;  /* 0x000000020b0d7824 */ /* 0x002fe200078e00ff */
[----:B---3--:R-:W-:-:S13]  /*0a20*/  ISETP.NE.AND P0, PT, R8, RZ, PT ;  /* 0x000000ff0800720c */ /* 0x008fda0003f05270 */
[----:B------:R-:W-:-:S05]  /*0a30*/  @P0 IADD3 R13, PT, PT, R13, 0x1, RZ ;  /* 0x000000010d0d0810 */ /* 0x000fca0007ffe0ff */
[----:B------:R1:W-:Y:S04]  /*0a40*/  STG.E.U8 desc[UR10][R2.64], R13 ;  /* 0x0000000d02007986 */ /* 0x0003e8000c10110a */
[----:B------:R-:W3:Y:S01]  /*0a50*/  LDG.E.U8 R8, desc[UR10][R6.64+0x5] ;  /* 0x0000050a06087981 */ /* 0x000ee2000c1e1100 */
[----:B--2---:R-:W-:Y:S01]  /*0a60*/  IMAD.SHL.U32 R15, R13, 0x2, RZ ;  /* 0x000000020d0f7824 */ /* 0x004fe200078e00ff */
[----:B---3--:R-:W-:-:S13]  /*0a70*/  ISETP.NE.AND P0, PT, R8, RZ, PT ;  /* 0x000000ff0800720c */ /* 0x008fda0003f05270 */
[----:B------:R-:W-:-:S05]  /*0a80*/  @P0 VIADD R15, R15, 0x1 ;  /* 0x000000010f0f0836 */ /* 0x000fca0000000000 */
[----:B------:R2:W-:Y:S04]  /*0a90*/  STG.E.U8 desc[UR10][R2.64], R15 ;  /* 0x0000000f02007986 */ /* 0x0005e8000c10110a */
[----:B------:R-:W3:Y:S01]  /*0aa0*/  LDG.E.U8 R8, desc[UR10][R6.64+0x6] ;  /* 0x0000060a06087981 */ /* 0x000ee2000c1e1100 */
[----:B0-----:R-:W-:Y:S02]  /*0ab0*/  SHF.L.U32 R11, R15, 0x1, RZ ;  /* 0x000000010f0b7819 */ /* 0x001fe400000006ff */
        /* <DEDUP_REMOVED lines=8> */
[----:B------:R-:W3:Y:S01]  /*0b40*/  LDG.E R8, desc[UR10][R4.64] ;  /* 0x0000000a04087981 */ /* 0x000ee2000c1e1900 */
[----:B------:R-:W-:-:S05]  /*0b50*/  IMAD R9, R0, 0x8, R9 ;  /* 0x0000000800097824 */ /* 0x000fca00078e0209 */
[----:B---3--:R-:W-:-:S13]  /*0b60*/  ISETP.GE.U32.AND P0, PT, R9, R8, PT ;  /* 0x000000080900720c */ /* 0x008fda0003f06070 */
[----:B--2---:R-:W-:Y:S05]  /*0b70*/  @!P0 BRA `(.L_x_14) ;  /* 0xfffffffc003c8947 */ /* 0x004fea000383ffff */
[----:B------:R-:W-:Y:S05]  /*0b80*/  EXIT ;  /* 0x000000000000794d */ /* 0x000fea0003800000 */
.L_x_15:
[----:B------:R-:W-:-:S00]  /*0b90*/  BRA `(.L_x_15) ;  /* 0xfffffffc00fc7947 */ /* 0x000fc0000383ffff */
[----:B------:R-:W-:-:S00]  /*0ba0*/  NOP ;  /* 0x0000000000007918 */ /* 0x000fc00000000000 */
        /* <DEDUP_REMOVED lines=13> */
.L_x_16:


//--------------------- .nv.shared._Z8compressPhPjP12table_structS_jj --------------------------
	.section	.nv.shared._Z8compressPhPjP12table_structS_jj,"aw",@nobits
	.sectionflags	@""
.nv.shared._Z8compressPhPjP12table_structS_jj:
	.zero		50176


//--------------------- .nv.shared.reserved.0     --------------------------
	.section	.nv.shared.reserved.0,"aw",@nobits
	.weak		__nv_reservedSMEM_offset_0_alias
	.size		__nv_reservedSMEM_offset_0_alias, 0, 64
	.other		__nv_reservedSMEM_offset_0_alias,@"STO_CUDA_RESERVED_SHARED STV_DEFAULT"
__nv_reservedSMEM_offset_0_alias:
	.zero		0
	.zero		64


//--------------------- .nv.constant0._Z8compressPhPjP12table_structS_jj --------------------------
	.section	.nv.constant0._Z8compressPhPjP12table_structS_jj,"a",@progbits
	.sectionflags	@""
	.align	4
.nv.constant0._Z8compressPhPjP12table_structS_jj:
	.zero		936


//--------------------- SYMBOLS --------------------------

	.type		.nv.reservedSmem.offset0,@object
	.size		.nv.reservedSmem.offset0,0x4
	.type		.nv.reservedSmem.cap,@object
	.size		.nv.reservedSmem.cap,0x4
